//
// Generated by NVIDIA NVVM Compiler
//
// Compiler Build ID: CL-36424714
// Cuda compilation tools, release 13.0, V13.0.88
// Based on NVVM 20.0.0
//

.version 9.0
.target sm_100
.address_size 64

	// .globl	_Z17pointwise_productP6float2S0_ff

.visible .entry _Z17pointwise_productP6float2S0_ff(
	.param .u64 .ptr .align 1 _Z17pointwise_productP6float2S0_ff_param_0,
	.param .u64 .ptr .align 1 _Z17pointwise_productP6float2S0_ff_param_1,
	.param .f32 _Z17pointwise_productP6float2S0_ff_param_2,
	.param .f32 _Z17pointwise_productP6float2S0_ff_param_3
)
{
	.reg .pred 	%p<2>;
	.reg .b32 	%r<5>;
	.reg .b32 	%f<15>;
	.reg .b64 	%rd<8>;

	ld.param.u64 	%rd1, [_Z17pointwise_productP6float2S0_ff_param_0];
	ld.param.u64 	%rd2, [_Z17pointwise_productP6float2S0_ff_param_1];
	ld.param.f32 	%f2, [_Z17pointwise_productP6float2S0_ff_param_2];
	ld.param.f32 	%f1, [_Z17pointwise_productP6float2S0_ff_param_3];
	mov.u32 	%r2, %ctaid.x;
	mov.u32 	%r3, %ntid.x;
	mov.u32 	%r4, %tid.x;
	mad.lo.s32 	%r1, %r2, %r3, %r4;
	cvt.rn.f32.s32 	%f3, %r1;
	setp.leu.f32 	%p1, %f2, %f3;
	@%p1 bra 	$L__BB0_2;
	cvta.to.global.u64 	%rd3, %rd1;
	cvta.to.global.u64 	%rd4, %rd2;
	mul.wide.s32 	%rd5, %r1, 8;
	add.s64 	%rd6, %rd3, %rd5;
	ld.global.v2.f32 	{%f4, %f5}, [%rd6];
	add.s64 	%rd7, %rd4, %rd5;
	ld.global.v2.f32 	{%f6, %f7}, [%rd7];
	mul.f32 	%f8, %f4, %f6;
	mul.f32 	%f9, %f5, %f7;
	sub.f32 	%f10, %f8, %f9;
	mul.f32 	%f11, %f5, %f6;
	fma.rn.f32 	%f12, %f7, %f4, %f11;
	mul.f32 	%f13, %f1, %f10;
	mul.f32 	%f14, %f1, %f12;
	st.global.v2.f32 	[%rd6], {%f13, %f14};
$L__BB0_2:
	ret;

}
	// .globl	_Z11align_filerPfS_iii
.visible .entry _Z11align_filerPfS_iii(
	.param .u64 .ptr .align 1 _Z11align_filerPfS_iii_param_0,
	.param .u64 .ptr .align 1 _Z11align_filerPfS_iii_param_1,
	.param .u32 _Z11align_filerPfS_iii_param_2,
	.param .u32 _Z11align_filerPfS_iii_param_3,
	.param .u32 _Z11align_filerPfS_iii_param_4
)
{
	.reg .pred 	%p<6>;
	.reg .b32 	%r<46>;
	.reg .b32 	%f<2>;
	.reg .b64 	%rd<9>;

	ld.param.u64 	%rd1, [_Z11align_filerPfS_iii_param_0];
	ld.param.u64 	%rd2, [_Z11align_filerPfS_iii_param_1];
	ld.param.u32 	%r3, [_Z11align_filerPfS_iii_param_2];
	ld.param.u32 	%r4, [_Z11align_filerPfS_iii_param_3];
	ld.param.u32 	%r6, [_Z11align_filerPfS_iii_param_4];
	mov.u32 	%r7, %ctaid.x;
	mov.u32 	%r8, %ntid.x;
	mov.u32 	%r9, %tid.x;
	mad.lo.s32 	%r10, %r7, %r8, %r9;
	mov.u32 	%r11, %ctaid.y;
	mov.u32 	%r12, %ntid.y;
	mov.u32 	%r13, %tid.y;
	mad.lo.s32 	%r14, %r11, %r12, %r13;
	mov.u32 	%r16, %ctaid.z;
	mov.u32 	%r17, %ntid.z;
	mov.u32 	%r18, %tid.z;
	mad.lo.s32 	%r19, %r16, %r17, %r18;
	mad.lo.s32 	%r20, %r4, %r19, %r14;
	mad.lo.s32 	%r1, %r20, %r3, %r10;
	shr.u32 	%r21, %r3, 31;
	add.s32 	%r22, %r3, %r21;
	shr.s32 	%r23, %r22, 1;
	sub.s32 	%r24, %r10, %r23;
	rem.s32 	%r25, %r24, %r3;
	shr.u32 	%r26, %r4, 31;
	add.s32 	%r27, %r4, %r26;
	shr.s32 	%r28, %r27, 1;
	sub.s32 	%r29, %r14, %r28;
	rem.s32 	%r30, %r29, %r4;
	shr.u32 	%r31, %r6, 31;
	add.s32 	%r32, %r6, %r31;
	shr.s32 	%r33, %r32, 1;
	sub.s32 	%r34, %r19, %r33;
	rem.s32 	%r35, %r34, %r6;
	shr.s32 	%r36, %r25, 31;
	and.b32  	%r37, %r36, %r3;
	shr.s32 	%r38, %r30, 31;
	and.b32  	%r39, %r38, %r4;
	add.s32 	%r40, %r39, %r30;
	shr.s32 	%r41, %r35, 31;
	and.b32  	%r42, %r41, %r6;
	add.s32 	%r43, %r42, %r35;
	mad.lo.s32 	%r44, %r43, %r4, %r40;
	add.s32 	%r45, %r37, %r25;
	mad.lo.s32 	%r2, %r44, %r3, %r45;
	setp.ge.s32 	%p1, %r10, %r3;
	setp.ge.s32 	%p2, %r14, %r4;
	or.pred  	%p3, %p1, %p2;
	setp.ge.s32 	%p4, %r19, %r6;
	or.pred  	%p5, %p3, %p4;
	@%p5 bra 	$L__BB1_2;
	cvta.to.global.u64 	%rd3, %rd1;
	cvta.to.global.u64 	%rd4, %rd2;
	mul.wide.s32 	%rd5, %r1, 4;
	add.s64 	%rd6, %rd3, %rd5;
	ld.global.f32 	%f1, [%rd6];
	mul.wide.s32 	%rd7, %r2, 4;
	add.s64 	%rd8, %rd4, %rd7;
	st.global.f32 	[%rd8], %f1;
$L__BB1_2:
	ret;

}


// ===== COMPILED SASS (sm_100) =====

	.target	sm_100

	.elftype	@"ET_EXEC"


//--------------------- .note.nv.tkinfo           --------------------------
	.section	.note.nv.tkinfo,"",@"SHT_NOTE"
	.sectionflags	@"SHF_NOTE_NV_TKINFO"
	.tkinfo
        /*0018*/ 	.word	0x00000002
        /*0030*/ 	.string	""
        /*0030*/ 	.string	"ptxas"
        /*0030*/ 	.string	"Cuda compilation tools, release 13.0, V13.0.88"
        /*0030*/ 	.string	"Build cuda_13.0.r13.0/compiler.36424714_0"
        /*0030*/ 	.string	"-arch sm_100 -m 64 "



//--------------------- .note.nv.cuinfo           --------------------------
	.section	.note.nv.cuinfo,"",@"SHT_NOTE"
	.sectionflags	@"SHF_NOTE_NV_CUINFO"
        /*0018*/ 	.short	0x0002
        /*001a*/ 	.short	0x0064
        /*001c*/ 	.short	0x0082
	.zero		2


//--------------------- .nv.info                  --------------------------
	.section	.nv.info,"",@"SHT_CUDA_INFO"
	.align	4


	//----- nvinfo : EIATTR_REGCOUNT
	.align		4
        /*0000*/ 	.byte	0x04, 0x2f
        /*0002*/ 	.short	(.L_1 - .L_0)
	.align		4
.L_0:
        /*0004*/ 	.word	index@(_Z17pointwise_productP6float2S0_ff)
        /*0008*/ 	.word	0x0000000c


	//----- nvinfo : EIATTR_FRAME_SIZE
	.align		4
.L_1:
        /*000c*/ 	.byte	0x04, 0x11
        /*000e*/ 	.short	(.L_3 - .L_2)
	.align		4
.L_2:
        /*0010*/ 	.word	index@(_Z17pointwise_productP6float2S0_ff)
        /*0014*/ 	.word	0x00000000


	//----- nvinfo : EIATTR_REGCOUNT
	.align		4
.L_3:
        /*0018*/ 	.byte	0x04, 0x2f
        /*001a*/ 	.short	(.L_5 - .L_4)
	.align		4
.L_4:
        /*001c*/ 	.word	index@(_Z11align_filerPfS_iii)
        /*0020*/ 	.word	0x00000018


	//----- nvinfo : EIATTR_FRAME_SIZE
	.align		4
.L_5:
        /*0024*/ 	.byte	0x04, 0x11
        /*0026*/ 	.short	(.L_7 - .L_6)
	.align		4
.L_6:
        /*0028*/ 	.word	index@(_Z11align_filerPfS_iii)
        /*002c*/ 	.word	0x00000000


	//----- nvinfo : EIATTR_MIN_STACK_SIZE
	.align		4
.L_7:
        /*0030*/ 	.byte	0x04, 0x12
        /*0032*/ 	.short	(.L_9 - .L_8)
	.align		4
.L_8:
        /*0034*/ 	.word	index@(_Z11align_filerPfS_iii)
        /*0038*/ 	.word	0x00000000


	//----- nvinfo : EIATTR_MIN_STACK_SIZE
	.align		4
.L_9:
        /*003c*/ 	.byte	0x04, 0x12
        /*003e*/ 	.short	(.L_11 - .L_10)
	.align		4
.L_10:
        /*0040*/ 	.word	index@(_Z17pointwise_productP6float2S0_ff)
        /*0044*/ 	.word	0x00000000
.L_11:


//--------------------- .nv.compat                --------------------------
	.section	.nv.compat,"",@"SHT_CUDA_COMPAT_INFO"
	.align	4
        /*0000*/ 	.byte	0x02, 0x09, 0x00, 0x00, 0x02, 0x02, 0x01, 0x00, 0x02, 0x05, 0x05, 0x00, 0x03, 0x07, 0x01, 0x01
        /*0010*/ 	.byte	0x02, 0x03, 0x00, 0x00, 0x02, 0x06, 0x01, 0x00, 0x04, 0x0b, 0x08, 0x00, 0x09, 0x00, 0x00, 0x00
        /*0020*/ 	.byte	0x00, 0x00, 0x00, 0x00


//--------------------- .nv.info._Z11align_filerPfS_iii --------------------------
	.section	.nv.info._Z11align_filerPfS_iii,"",@"SHT_CUDA_INFO"
	.sectionflags	@""
	.align	4


	//----- nvinfo : EIATTR_CUDA_API_VERSION
	.align		4
        /*0000*/ 	.byte	0x04, 0x37
        /*0002*/ 	.short	(.L_13 - .L_12)
.L_12:
        /*0004*/ 	.word	0x00000082


	//----- nvinfo : EIATTR_KPARAM_INFO
	.align		4
.L_13:
        /*0008*/ 	.byte	0x04, 0x17
        /*000a*/ 	.short	(.L_15 - .L_14)
.L_14:
        /*000c*/ 	.word	0x00000000
        /*0010*/ 	.short	0x0004
        /*0012*/ 	.short	0x0018
        /*0014*/ 	.byte	0x00, 0xf0, 0x11, 0x00


	//----- nvinfo : EIATTR_KPARAM_INFO
	.align		4
.L_15:
        /*0018*/ 	.byte	0x04, 0x17
        /*001a*/ 	.short	(.L_17 - .L_16)
.L_16:
        /*001c*/ 	.word	0x00000000
        /*0020*/ 	.short	0x0003
        /*0022*/ 	.short	0x0014
        /*0024*/ 	.byte	0x00, 0xf0, 0x11, 0x00


	//----- nvinfo : EIATTR_KPARAM_INFO
	.align		4
.L_17:
        /*0028*/ 	.byte	0x04, 0x17
        /*002a*/ 	.short	(.L_19 - .L_18)
.L_18:
        /*002c*/ 	.word	0x00000000
        /*0030*/ 	.short	0x0002
        /*0032*/ 	.short	0x0010
        /*0034*/ 	.byte	0x00, 0xf0, 0x11, 0x00


	//----- nvinfo : EIATTR_KPARAM_INFO
	.align		4
.L_19:
        /*0038*/ 	.byte	0x04, 0x17
        /*003a*/ 	.short	(.L_21 - .L_20)
.L_20:
        /*003c*/ 	.word	0x00000000
        /*0040*/ 	.short	0x0001
        /*0042*/ 	.short	0x0008
        /*0044*/ 	.byte	0x00, 0xf5, 0x21, 0x00


	//----- nvinfo : EIATTR_KPARAM_INFO
	.align		4
.L_21:
        /*0048*/ 	.byte	0x04, 0x17
        /*004a*/ 	.short	(.L_23 - .L_22)
.L_22:
        /*004c*/ 	.word	0x00000000
        /*0050*/ 	.short	0x0000
        /*0052*/ 	.short	0x0000
        /*0054*/ 	.byte	0x00, 0xf5, 0x21, 0x00


	//----- nvinfo : EIATTR_SPARSE_MMA_MASK
	.align		4
.L_23:
        /*0058*/ 	.byte	0x03, 0x50
        /*005a*/ 	.short	0x0000


	//----- nvinfo : EIATTR_MAXREG_COUNT
	.align		4
        /*005c*/ 	.byte	0x03, 0x1b
        /*005e*/ 	.short	0x00ff


	//----- nvinfo : EIATTR_MERCURY_ISA_VERSION
	.align		4
        /*0060*/ 	.byte	0x03, 0x5f
        /*0062*/ 	.short	0x0101


	//----- nvinfo : EIATTR_VRC_CTA_INIT_COUNT
	.align		4
        /*0064*/ 	.byte	0x02, 0x4a
	.zero		1
	.zero		1


	//----- nvinfo : EIATTR_EXIT_INSTR_OFFSETS
	.align		4
        /*0068*/ 	.byte	0x04, 0x1c
        /*006a*/ 	.short	(.L_25 - .L_24)


	//   ....[0]....
.L_24:
        /*006c*/ 	.word	0x00000120


	//   ....[1]....
        /*0070*/ 	.word	0x00000720


	//----- nvinfo : EIATTR_CBANK_PARAM_SIZE
	.align		4
.L_25:
        /*0074*/ 	.byte	0x03, 0x19
        /*0076*/ 	.short	0x001c


	//----- nvinfo : EIATTR_PARAM_CBANK
	.align		4
        /*0078*/ 	.byte	0x04, 0x0a
        /*007a*/ 	.short	(.L_27 - .L_26)
	.align		4
.L_26:
        /*007c*/ 	.word	index@(.nv.constant0._Z11align_filerPfS_iii)
        /*0080*/ 	.short	0x0380
        /*0082*/ 	.short	0x001c


	//----- nvinfo : EIATTR_SW_WAR
	.align		4
.L_27:
        /*0084*/ 	.byte	0x04, 0x36
        /*0086*/ 	.short	(.L_29 - .L_28)
.L_28:
        /*0088*/ 	.word	0x00000008
.L_29:


//--------------------- .nv.info._Z17pointwise_productP6float2S0_ff --------------------------
	.section	.nv.info._Z17pointwise_productP6float2S0_ff,"",@"SHT_CUDA_INFO"
	.sectionflags	@""
	.align	4


	//----- nvinfo : EIATTR_CUDA_API_VERSION
	.align		4
        /*0000*/ 	.byte	0x04, 0x37
        /*0002*/ 	.short	(.L_31 - .L_30)
.L_30:
        /*0004*/ 	.word	0x00000082


	//----- nvinfo : EIATTR_KPARAM_INFO
	.align		4
.L_31:
        /*0008*/ 	.byte	0x04, 0x17
        /*000a*/ 	.short	(.L_33 - .L_32)
.L_32:
        /*000c*/ 	.word	0x00000000
        /*0010*/ 	.short	0x0003
        /*0012*/ 	.short	0x0014
        /*0014*/ 	.byte	0x00, 0xf0, 0x11, 0x00


	//----- nvinfo : EIATTR_KPARAM_INFO
	.align		4
.L_33:
        /*0018*/ 	.byte	0x04, 0x17
        /*001a*/ 	.short	(.L_35 - .L_34)
.L_34:
        /*001c*/ 	.word	0x00000000
        /*0020*/ 	.short	0x0002
        /*0022*/ 	.short	0x0010
        /*0024*/ 	.byte	0x00, 0xf0, 0x11, 0x00


	//----- nvinfo : EIATTR_KPARAM_INFO
	.align		4
.L_35:
        /*0028*/ 	.byte	0x04, 0x17
        /*002a*/ 	.short	(.L_37 - .L_36)
.L_36:
        /*002c*/ 	.word	0x00000000
        /*0030*/ 	.short	0x0001
        /*0032*/ 	.short	0x0008
        /*0034*/ 	.byte	0x00, 0xf5, 0x21, 0x00


	//----- nvinfo : EIATTR_KPARAM_INFO
	.align		4
.L_37:
        /*0038*/ 	.byte	0x04, 0x17
        /*003a*/ 	.short	(.L_39 - .L_38)
.L_38:
        /*003c*/ 	.word	0x00000000
        /*0040*/ 	.short	0x0000
        /*0042*/ 	.short	0x0000
        /*0044*/ 	.byte	0x00, 0xf5, 0x21, 0x00


	//----- nvinfo : EIATTR_SPARSE_MMA_MASK
	.align		4
.L_39:
        /*0048*/ 	.byte	0x03, 0x50
        /*004a*/ 	.short	0x0000


	//----- nvinfo : EIATTR_MAXREG_COUNT
	.align		4
        /*004c*/ 	.byte	0x03, 0x1b
        /*004e*/ 	.short	0x00ff


	//----- nvinfo : EIATTR_MERCURY_ISA_VERSION
	.align		4
        /*0050*/ 	.byte	0x03, 0x5f
        /*0052*/ 	.short	0x0101


	//----- nvinfo : EIATTR_VRC_CTA_INIT_COUNT
	.align		4
        /*0054*/ 	.byte	0x02, 0x4a
	.zero		1
	.zero		1


	//----- nvinfo : EIATTR_EXIT_INSTR_OFFSETS
	.align		4
        /*0058*/ 	.byte	0x04, 0x1c
        /*005a*/ 	.short	(.L_41 - .L_40)


	//   ....[0]....
.L_40:
        /*005c*/ 	.word	0x00000080


	//   ....[1]....
        /*0060*/ 	.word	0x00000180


	//----- nvinfo : EIATTR_CBANK_PARAM_SIZE
	.align		4
.L_41:
        /*0064*/ 	.byte	0x03, 0x19
        /*0066*/ 	.short	0x0018


	//----- nvinfo : EIATTR_PARAM_CBANK
	.align		4
        /*0068*/ 	.byte	0x04, 0x0a
        /*006a*/ 	.short	(.L_43 - .L_42)
	.align		4
.L_42:
        /*006c*/ 	.word	index@(.nv.constant0._Z17pointwise_productP6float2S0_ff)
        /*0070*/ 	.short	0x0380
        /*0072*/ 	.short	0x0018


	//----- nvinfo : EIATTR_SW_WAR
	.align		4
.L_43:
        /*0074*/ 	.byte	0x04, 0x36
        /*0076*/ 	.short	(.L_45 - .L_44)
.L_44:
        /*0078*/ 	.word	0x00000008
.L_45:


//--------------------- .nv.callgraph             --------------------------
	.section	.nv.callgraph,"",@"SHT_CUDA_CALLGRAPH"
	.align	4
	.sectionentsize	8
	.align		4
        /*0000*/ 	.word	0x00000000
	.align		4
        /*0004*/ 	.word	0xffffffff
	.align		4
        /*0008*/ 	.word	0x00000000
	.align		4
        /*000c*/ 	.word	0xfffffffe
	.align		4
        /*0010*/ 	.word	0x00000000
	.align		4
        /*0014*/ 	.word	0xfffffffd
	.align		4
        /*0018*/ 	.word	0x00000000
	.align		4
        /*001c*/ 	.word	0xfffffffc


//--------------------- .text._Z11align_filerPfS_iii --------------------------
	.section	.text._Z11align_filerPfS_iii,"ax",@progbits
	.align	128
        .global         _Z11align_filerPfS_iii
        .type           _Z11align_filerPfS_iii,@function
        .size           _Z11align_filerPfS_iii,(.L_x_2 - _Z11align_filerPfS_iii)
        .other          _Z11align_filerPfS_iii,@"STO_CUDA_ENTRY STV_DEFAULT"
_Z11align_filerPfS_iii:
.text._Z11align_filerPfS_iii:
[----:B------:R-:W-:Y:S01]  /*0000*/  LDC R1, c[0x0][0x37c] ;  /* 0x0000df00ff017b82 */ /* 0x000fe20000000800 */
[----:B------:R-:W0:Y:S07]  /*0010*/  S2R R5, SR_TID.Y ;  /* 0x0000000000057919 */ /* 0x000e2e0000002200 */
[----:B------:R-:W1:Y:S01]  /*0020*/  LDC R13, c[0x0][0x360] ;  /* 0x0000d800ff0d7b82 */ /* 0x000e620000000800 */
[----:B------:R-:W1:Y:S01]  /*0030*/  S2R R4, SR_TID.X ;  /* 0x0000000000047919 */ /* 0x000e620000002100 */
[----:B------:R-:W2:Y:S06]  /*0040*/  S2R R8, SR_TID.Z ;  /* 0x0000000000087919 */ /* 0x000eac0000002300 */
[----:B------:R-:W0:Y:S08]  /*0050*/  S2UR UR5, SR_CTAID.Y ;  /* 0x00000000000579c3 */ /* 0x000e300000002600 */
[----:B------:R-:W0:Y:S08]  /*0060*/  LDC R6, c[0x0][0x364] ;  /* 0x0000d900ff067b82 */ /* 0x000e300000000800 */
[----:B------:R-:W1:Y:S08]  /*0070*/  S2UR UR4, SR_CTAID.X ;  /* 0x00000000000479c3 */ /* 0x000e700000002500 */
[----:B------:R-:W3:Y:S08]  /*0080*/  LDC.64 R2, c[0x0][0x390] ;  /* 0x0000e400ff027b82 */ /* 0x000ef00000000a00 */
[----:B------:R-:W2:Y:S01]  /*0090*/  S2UR UR6, SR_CTAID.Z ;  /* 0x00000000000679c3 */ /* 0x000ea20000002700 */
[----:B0-----:R-:W-:-:S07]  /*00a0*/  IMAD R6, R6, UR5, R5 ;  /* 0x0000000506067c24 */ /* 0x001fce000f8e0205 */
[----:B------:R-:W2:Y:S01]  /*00b0*/  LDC R7, c[0x0][0x368] ;  /* 0x0000da00ff077b82 */ /* 0x000ea20000000800 */
[----:B-1----:R-:W-:-:S07]  /*00c0*/  IMAD R13, R13, UR4, R4 ;  /* 0x000000040d0d7c24 */ /* 0x002fce000f8e0204 */
[----:B------:R-:W0:Y:S01]  /*00d0*/  LDC R0, c[0x0][0x398] ;  /* 0x0000e600ff007b82 */ /* 0x000e220000000800 */
[----:B---3--:R-:W-:-:S04]  /*00e0*/  ISETP.GE.AND P0, PT, R6, R3, PT ;  /* 0x000000030600720c */ /* 0x008fc80003f06270 */
[----:B------:R-:W-:Y:S01]  /*00f0*/  ISETP.GE.OR P0, PT, R13, R2, P0 ;  /* 0x000000020d00720c */ /* 0x000fe20000706670 */
[----:B--2---:R-:W-:-:S05]  /*0100*/  IMAD R4, R7, UR6, R8 ;  /* 0x0000000607047c24 */ /* 0x004fca000f8e0208 */
[----:B0-----:R-:W-:-:S13]  /*0110*/  ISETP.GE.OR P0, PT, R4, R0, P0 ;  /* 0x000000000400720c */ /* 0x001fda0000706670 */
[----:B------:R-:W-:Y:S05]  /*0120*/  @P0 EXIT ;  /* 0x000000000000094d */ /* 0x000fea0003800000 */
[----:B------:R-:W0:Y:S01]  /*0130*/  LDC.64 R8, c[0x0][0x380] ;  /* 0x0000e000ff087b82 */ /* 0x000e220000000a00 */
[----:B------:R-:W1:Y:S01]  /*0140*/  LDCU.64 UR4, c[0x0][0x358] ;  /* 0x00006b00ff0477ac */ /* 0x000e620008000a00 */
[----:B------:R-:W-:-:S04]  /*0150*/  IMAD R5, R4, R3, R6 ;  /* 0x0000000304057224 */ /* 0x000fc800078e0206 */
[----:B------:R-:W-:-:S04]  /*0160*/  IMAD R5, R5, R2, R13 ;  /* 0x0000000205057224 */ /* 0x000fc800078e020d */
[----:B0-----:R-:W-:-:S05]  /*0170*/  IMAD.WIDE R8, R5, 0x4, R8 ;  /* 0x0000000405087825 */ /* 0x001fca00078e0208 */
[----:B-1----:R0:W2:Y:S01]  /*0180*/  LDG.E R10, desc[UR4][R8.64] ;  /* 0x00000004080a7981 */ /* 0x0020a2000c1e1900 */
[-C--:B------:R-:W-:Y:S02]  /*0190*/  IABS R12, R3.reuse ;  /* 0x00000003000c7213 */ /* 0x080fe40000000000 */
[----:B------:R-:W-:Y:S02]  /*01a0*/  IABS R14, R0 ;  /* 0x00000000000e7213 */ /* 0x000fe40000000000 */
[----:B------:R-:W1:Y:S01]  /*01b0*/  I2F.RP R17, R12 ;  /* 0x0000000c00117306 */ /* 0x000e620000209400 */
[-C--:B------:R-:W-:Y:S02]  /*01c0*/  IABS R11, R2.reuse ;  /* 0x00000002000b7213 */ /* 0x080fe40000000000 */
[----:B------:R-:W-:Y:S02]  /*01d0*/  LEA.HI R16, R3, R3, RZ, 0x1 ;  /* 0x0000000303107211 */ /* 0x000fe400078f08ff */
[----:B0-----:R-:W-:-:S03]  /*01e0*/  LEA.HI R8, R2, R2, RZ, 0x1 ;  /* 0x0000000202087211 */ /* 0x001fc600078f08ff */
[----:B------:R-:W0:Y:S01]  /*01f0*/  I2F.RP R18, R14 ;  /* 0x0000000e00127306 */ /* 0x000e220000209400 */
[----:B------:R-:W-:-:S05]  /*0200*/  SHF.R.S32.HI R8, RZ, 0x1, R8 ;  /* 0x00000001ff087819 */ /* 0x000fca0000011408 */
[----:B------:R-:W-:Y:S01]  /*0210*/  IMAD.IADD R13, R13, 0x1, -R8 ;  /* 0x000000010d0d7824 */ /* 0x000fe200078e0a08 */
[----:B------:R-:W-:Y:S01]  /*0220*/  LEA.HI R8, R0, R0, RZ, 0x1 ;  /* 0x0000000000087211 */ /* 0x000fe200078f08ff */
[----:B------:R-:W3:Y:S08]  /*0230*/  I2F.RP R15, R11 ;  /* 0x0000000b000f7306 */ /* 0x000ef00000209400 */
[----:B-1----:R-:W1:Y:S08]  /*0240*/  MUFU.RCP R17, R17 ;  /* 0x0000001100117308 */ /* 0x002e700000001000 */
[----:B0-----:R-:W0:Y:S08]  /*0250*/  MUFU.RCP R18, R18 ;  /* 0x0000001200127308 */ /* 0x001e300000001000 */
[----:B---3--:R-:W3:Y:S01]  /*0260*/  MUFU.RCP R15, R15 ;  /* 0x0000000f000f7308 */ /* 0x008ee20000001000 */
[----:B-1----:R-:W-:Y:S01]  /*0270*/  VIADD R9, R17, 0xffffffe ;  /* 0x0ffffffe11097836 */ /* 0x002fe20000000000 */
[----:B------:R-:W-:Y:S01]  /*0280*/  SHF.R.S32.HI R17, RZ, 0x1, R8 ;  /* 0x00000001ff117819 */ /* 0x000fe20000011408 */
[----:B------:R-:W-:-:S05]  /*0290*/  HFMA2 R8, -RZ, RZ, 0, 0 ;  /* 0x00000000ff087431 */ /* 0x000fca00000001ff */
[----:B------:R-:W1:Y:S01]  /*02a0*/  F2I.FTZ.U32.TRUNC.NTZ R9, R9 ;  /* 0x0000000900097305 */ /* 0x000e62000021f000 */
[----:B0-----:R-:W-:-:S07]  /*02b0*/  VIADD R7, R18, 0xffffffe ;  /* 0x0ffffffe12077836 */ /* 0x001fce0000000000 */
[----:B------:R-:W0:Y:S01]  /*02c0*/  F2I.FTZ.U32.TRUNC.NTZ R7, R7 ;  /* 0x0000000700077305 */ /* 0x000e22000021f000 */
[----:B---3--:R-:W-:Y:S01]  /*02d0*/  VIADD R5, R15, 0xffffffe ;  /* 0x0ffffffe0f057836 */ /* 0x008fe20000000000 */
[----:B------:R-:W-:Y:S02]  /*02e0*/  SHF.R.S32.HI R15, RZ, 0x1, R16 ;  /* 0x00000001ff0f7819 */ /* 0x000fe40000011410 */
[----:B-1----:R-:W-:-:S04]  /*02f0*/  IADD3 R19, PT, PT, RZ, -R9, RZ ;  /* 0x80000009ff137210 */ /* 0x002fc80007ffe0ff */
[----:B------:R-:W1:Y:S01]  /*0300*/  F2I.FTZ.U32.TRUNC.NTZ R5, R5 ;  /* 0x0000000500057305 */ /* 0x000e62000021f000 */
[----:B------:R-:W-:Y:S01]  /*0310*/  IMAD.IADD R15, R6, 0x1, -R15 ;  /* 0x00000001060f7824 */ /* 0x000fe200078e0a0f */
[----:B------:R-:W-:Y:S01]  /*0320*/  MOV R6, RZ ;  /* 0x000000ff00067202 */ /* 0x000fe20000000f00 */
[----:B------:R-:W-:-:S03]  /*0330*/  IMAD R19, R19, R12, RZ ;  /* 0x0000000c13137224 */ /* 0x000fc600078e02ff */
[----:B------:R-:W-:Y:S01]  /*0340*/  IABS R16, R15 ;  /* 0x0000000f00107213 */ /* 0x000fe20000000000 */
[----:B0-----:R-:W-:Y:S01]  /*0350*/  IMAD.MOV R21, RZ, RZ, -R7 ;  /* 0x000000ffff157224 */ /* 0x001fe200078e0a07 */
[----:B------:R-:W-:Y:S01]  /*0360*/  ISETP.GE.AND P4, PT, R15, RZ, PT ;  /* 0x000000ff0f00720c */ /* 0x000fe20003f86270 */
[----:B------:R-:W-:-:S04]  /*0370*/  IMAD.HI.U32 R9, R9, R19, R8 ;  /* 0x0000001309097227 */ /* 0x000fc800078e0008 */
[----:B------:R-:W-:Y:S02]  /*0380*/  IMAD.IADD R8, R4, 0x1, -R17 ;  /* 0x0000000104087824 */ /* 0x000fe400078e0a11 */
[----:B------:R-:W-:Y:S02]  /*0390*/  IMAD R17, R21, R14, RZ ;  /* 0x0000000e15117224 */ /* 0x000fe400078e02ff */
[----:B-1----:R-:W-:Y:S01]  /*03a0*/  IMAD.MOV R4, RZ, RZ, -R5 ;  /* 0x000000ffff047224 */ /* 0x002fe200078e0a05 */
[----:B------:R-:W-:Y:S01]  /*03b0*/  IABS R19, R8 ;  /* 0x0000000800137213 */ /* 0x000fe20000000000 */
[----:B------:R-:W-:Y:S01]  /*03c0*/  IMAD.HI.U32 R6, R7, R17, R6 ;  /* 0x0000001107067227 */ /* 0x000fe200078e0006 */
[----:B------:R-:W-:-:S03]  /*03d0*/  ISETP.GE.AND P3, PT, R8, RZ, PT ;  /* 0x000000ff0800720c */ /* 0x000fc60003f66270 */
[----:B------:R-:W-:Y:S01]  /*03e0*/  IMAD.MOV.U32 R17, RZ, RZ, R16 ;  /* 0x000000ffff117224 */ /* 0x000fe200078e0010 */
[----:B------:R-:W-:Y:S01]  /*03f0*/  IABS R16, R13 ;  /* 0x0000000d00107213 */ /* 0x000fe20000000000 */
[----:B------:R-:W-:Y:S02]  /*0400*/  IMAD R7, R4, R11, RZ ;  /* 0x0000000b04077224 */ /* 0x000fe400078e02ff */
[----:B------:R-:W-:Y:S02]  /*0410*/  IMAD.MOV.U32 R4, RZ, RZ, RZ ;  /* 0x000000ffff047224 */ /* 0x000fe400078e00ff */
[----:B------:R-:W-:-:S04]  /*0420*/  IMAD.HI.U32 R9, R9, R17, RZ ;  /* 0x0000001109097227 */ /* 0x000fc800078e00ff */
[----:B------:R-:W-:Y:S01]  /*0430*/  IMAD.HI.U32 R4, R5, R7, R4 ;  /* 0x0000000705047227 */ /* 0x000fe200078e0004 */
[----:B------:R-:W-:-:S03]  /*0440*/  IADD3 R9, PT, PT, -R9, RZ, RZ ;  /* 0x000000ff09097210 */ /* 0x000fc60007ffe1ff */
[----:B------:R-:W-:-:S04]  /*0450*/  IMAD.HI.U32 R6, R6, R19, RZ ;  /* 0x0000001306067227 */ /* 0x000fc800078e00ff */
[----:B------:R-:W-:-:S04]  /*0460*/  IMAD.HI.U32 R4, R4, R16, RZ ;  /* 0x0000001004047227 */ /* 0x000fc800078e00ff */
[----:B------:R-:W-:Y:S02]  /*0470*/  IMAD.MOV R6, RZ, RZ, -R6 ;  /* 0x000000ffff067224 */ /* 0x000fe400078e0a06 */
[----:B------:R-:W-:Y:S02]  /*0480*/  IMAD R5, R12, R9, R17 ;  /* 0x000000090c057224 */ /* 0x000fe400078e0211 */
[----:B------:R-:W-:Y:S02]  /*0490*/  IMAD.MOV R4, RZ, RZ, -R4 ;  /* 0x000000ffff047224 */ /* 0x000fe400078e0a04 */
[----:B------:R-:W-:Y:S01]  /*04a0*/  IMAD R7, R14, R6, R19 ;  /* 0x000000060e077224 */ /* 0x000fe200078e0213 */
[----:B------:R-:W-:Y:S01]  /*04b0*/  ISETP.GT.U32.AND P1, PT, R12, R5, PT ;  /* 0x000000050c00720c */ /* 0x000fe20003f24070 */
[----:B------:R-:W-:-:S03]  /*04c0*/  IMAD R4, R11, R4, R16 ;  /* 0x000000040b047224 */ /* 0x000fc600078e0210 */
[----:B------:R-:W-:Y:S02]  /*04d0*/  ISETP.GT.U32.AND P2, PT, R14, R7, PT ;  /* 0x000000070e00720c */ /* 0x000fe40003f44070 */
[----:B------:R-:W-:-:S07]  /*04e0*/  ISETP.GT.U32.AND P0, PT, R11, R4, PT ;  /* 0x000000040b00720c */ /* 0x000fce0003f04070 */
[----:B------:R-:W-:-:S04]  /*04f0*/  @!P1 IADD3 R5, PT, PT, R5, -R12, RZ ;  /* 0x8000000c05059210 */ /* 0x000fc80007ffe0ff */
[----:B------:R-:W-:Y:S01]  /*0500*/  @!P2 IMAD.IADD R7, R7, 0x1, -R14 ;  /* 0x000000010707a824 */ /* 0x000fe200078e0a0e */
[----:B------:R-:W-:Y:S01]  /*0510*/  ISETP.GT.U32.AND P1, PT, R12, R5, PT ;  /* 0x000000050c00720c */ /* 0x000fe20003f24070 */
[----:B------:R-:W-:Y:S01]  /*0520*/  @!P0 IMAD.IADD R4, R4, 0x1, -R11 ;  /* 0x0000000104048824 */ /* 0x000fe200078e0a0b */
[----:B------:R-:W-:Y:S02]  /*0530*/  ISETP.NE.AND P2, PT, R3, RZ, PT ;  /* 0x000000ff0300720c */ /* 0x000fe40003f45270 */
[----:B------:R-:W-:Y:S02]  /*0540*/  ISETP.GT.U32.AND P6, PT, R14, R7, PT ;  /* 0x000000070e00720c */ /* 0x000fe40003fc4070 */
[----:B------:R-:W-:Y:S02]  /*0550*/  ISETP.GT.U32.AND P5, PT, R11, R4, PT ;  /* 0x000000040b00720c */ /* 0x000fe40003fa4070 */
[----:B------:R-:W-:-:S05]  /*0560*/  ISETP.GE.AND P0, PT, R13, RZ, PT ;  /* 0x000000ff0d00720c */ /* 0x000fca0003f06270 */
[----:B------:R-:W-:Y:S02]  /*0570*/  @!P1 IADD3 R5, PT, PT, R5, -R12, RZ ;  /* 0x8000000c05059210 */ /* 0x000fe40007ffe0ff */
[----:B------:R-:W-:Y:S02]  /*0580*/  ISETP.NE.AND P1, PT, R0, RZ, PT ;  /* 0x000000ff0000720c */ /* 0x000fe40003f25270 */
[----:B------:R-:W-:Y:S01]  /*0590*/  @!P6 IMAD.IADD R7, R7, 0x1, -R14 ;  /* 0x000000010707e824 */ /* 0x000fe200078e0a0e */
[----:B------:R-:W-:Y:S01]  /*05a0*/  ISETP.NE.AND P6, PT, R2, RZ, PT ;  /* 0x000000ff0200720c */ /* 0x000fe20003fc5270 */
[----:B------:R-:W-:Y:S01]  /*05b0*/  IMAD.MOV.U32 R13, RZ, RZ, R5 ;  /* 0x000000ffff0d7224 */ /* 0x000fe200078e0005 */
[----:B------:R-:W-:Y:S01]  /*05c0*/  @!P5 IADD3 R4, PT, PT, R4, -R11, RZ ;  /* 0x8000000b0404d210 */ /* 0x000fe20007ffe0ff */
[----:B------:R-:W-:Y:S02]  /*05d0*/  @!P3 IMAD.MOV R7, RZ, RZ, -R7 ;  /* 0x000000ffff07b224 */ /* 0x000fe400078e0a07 */
[----:B------:R-:W-:Y:S01]  /*05e0*/  @!P4 IMAD.MOV R13, RZ, RZ, -R13 ;  /* 0x000000ffff0dc224 */ /* 0x000fe200078e0a0d */
[----:B------:R-:W-:-:S02]  /*05f0*/  MOV R8, R4 ;  /* 0x0000000400087202 */ /* 0x000fc40000000f00 */
[----:B------:R-:W-:Y:S01]  /*0600*/  @!P2 LOP3.LUT R13, RZ, R3, RZ, 0x33, !PT ;  /* 0x00000003ff0da212 */ /* 0x000fe200078e33ff */
[----:B------:R-:W0:Y:S01]  /*0610*/  LDC.64 R4, c[0x0][0x388] ;  /* 0x0000e200ff047b82 */ /* 0x000e220000000a00 */
[----:B------:R-:W-:Y:S01]  /*0620*/  @!P1 LOP3.LUT R7, RZ, R0, RZ, 0x33, !PT ;  /* 0x00000000ff079212 */ /* 0x000fe200078e33ff */
[----:B------:R-:W-:Y:S01]  /*0630*/  @!P0 IMAD.MOV R8, RZ, RZ, -R8 ;  /* 0x000000ffff088224 */ /* 0x000fe200078e0a08 */
[----:B------:R-:W-:Y:S02]  /*0640*/  SHF.R.S32.HI R6, RZ, 0x1f, R13 ;  /* 0x0000001fff067819 */ /* 0x000fe4000001140d */
[----:B------:R-:W-:Y:S02]  /*0650*/  SHF.R.S32.HI R9, RZ, 0x1f, R7 ;  /* 0x0000001fff097819 */ /* 0x000fe40000011407 */
[----:B------:R-:W-:Y:S02]  /*0660*/  @!P6 LOP3.LUT R8, RZ, R2, RZ, 0x33, !PT ;  /* 0x00000002ff08e212 */ /* 0x000fe400078e33ff */
[----:B------:R-:W-:-:S02]  /*0670*/  LOP3.LUT R0, R9, R0, RZ, 0xc0, !PT ;  /* 0x0000000009007212 */ /* 0x000fc400078ec0ff */
[----:B------:R-:W-:Y:S02]  /*0680*/  LOP3.LUT R6, R6, R3, RZ, 0xc0, !PT ;  /* 0x0000000306067212 */ /* 0x000fe400078ec0ff */
[----:B------:R-:W-:Y:S02]  /*0690*/  SHF.R.S32.HI R9, RZ, 0x1f, R8 ;  /* 0x0000001fff097819 */ /* 0x000fe40000011408 */
[----:B------:R-:W-:Y:S01]  /*06a0*/  IADD3 R0, PT, PT, R7, R0, RZ ;  /* 0x0000000007007210 */ /* 0x000fe20007ffe0ff */
[----:B------:R-:W-:Y:S01]  /*06b0*/  IMAD.IADD R6, R13, 0x1, R6 ;  /* 0x000000010d067824 */ /* 0x000fe200078e0206 */
[----:B------:R-:W-:-:S03]  /*06c0*/  LOP3.LUT R9, R9, R2, RZ, 0xc0, !PT ;  /* 0x0000000209097212 */ /* 0x000fc600078ec0ff */
[----:B------:R-:W-:Y:S02]  /*06d0*/  IMAD R3, R0, R3, R6 ;  /* 0x0000000300037224 */ /* 0x000fe400078e0206 */
[----:B------:R-:W-:-:S04]  /*06e0*/  IMAD.IADD R9, R8, 0x1, R9 ;  /* 0x0000000108097824 */ /* 0x000fc800078e0209 */
[----:B------:R-:W-:-:S04]  /*06f0*/  IMAD R3, R3, R2, R9 ;  /* 0x0000000203037224 */ /* 0x000fc800078e0209 */
[----:B0-----:R-:W-:-:S05]  /*0700*/  IMAD.WIDE R4, R3, 0x4, R4 ;  /* 0x0000000403047825 */ /* 0x001fca00078e0204 */
[----:B--2---:R-:W-:Y:S01]  /*0710*/  STG.E desc[UR4][R4.64], R10 ;  /* 0x0000000a04007986 */ /* 0x004fe2000c101904 */
[----:B------:R-:W-:Y:S05]  /*0720*/  EXIT ;  /* 0x000000000000794d */ /* 0x000fea0003800000 */
.L_x_0:
[----:B------:R-:W-:-:S00]  /*0730*/  BRA `(.L_x_0) ;  /* 0xfffffffc00fc7947 */ /* 0x000fc0000383ffff */
[----:B------:R-:W-:-:S00]  /*0740*/  NOP ;  /* 0x0000000000007918 */ /* 0x000fc00000000000 */
        /* <DEDUP_REMOVED lines=11> */
.L_x_2:


//--------------------- .text._Z17pointwise_productP6float2S0_ff --------------------------
	.section	.text._Z17pointwise_productP6float2S0_ff,"ax",@progbits
	.align	128
        .global         _Z17pointwise_productP6float2S0_ff
        .type           _Z17pointwise_productP6float2S0_ff,@function
        .size           _Z17pointwise_productP6float2S0_ff,(.L_x_3 - _Z17pointwise_productP6float2S0_ff)
        .other          _Z17pointwise_productP6float2S0_ff,@"STO_CUDA_ENTRY STV_DEFAULT"
_Z17pointwise_productP6float2S0_ff:
.text._Z17pointwise_productP6float2S0_ff:
[----:B------:R-:W-:Y:S01]  /*0000*/  LDC R1, c[0x0][0x37c] ;  /* 0x0000df00ff017b82 */ /* 0x000fe20000000800 */
[----:B------:R-:W0:Y:S07]  /*0010*/  S2R R0, SR_TID.X ;  /* 0x0000000000007919 */ /* 0x000e2e0000002100 */
[----:B------:R-:W0:Y:S01]  /*0020*/  S2UR UR4, SR_CTAID.X ;  /* 0x00000000000479c3 */ /* 0x000e220000002500 */
[----:B------:R-:W1:Y:S07]  /*0030*/  LDCU UR5, c[0x0][0x390] ;  /* 0x00007200ff0577ac */ /* 0x000e6e0008000800 */
[----:B------:R-:W0:Y:S02]  /*0040*/  LDC R7, c[0x0][0x360] ;  /* 0x0000d800ff077b82 */ /* 0x000e240000000800 */
[----:B0-----:R-:W-:-:S05]  /*0050*/  IMAD R7, R7, UR4, R0 ;  /* 0x0000000407077c24 */ /* 0x001fca000f8e0200 */
[----:B------:R-:W-:-:S04]  /*0060*/  I2FP.F32.S32 R0, R7 ;  /* 0x0000000700007245 */ /* 0x000fc80000201400 */
[----:B-1----:R-:W-:-:S13]  /*0070*/  FSETP.GEU.AND P0, PT, R0, UR5, PT ;  /* 0x0000000500007c0b */ /* 0x002fda000bf0e000 */
[----:B------:R-:W-:Y:S05]  /*0080*/  @P0 EXIT ;  /* 0x000000000000094d */ /* 0x000fea0003800000 */
[----:B------:R-:W0:Y:S01]  /*0090*/  LDC.64 R4, c[0x0][0x388] ;  /* 0x0000e200ff047b82 */ /* 0x000e220000000a00 */
[----:B------:R-:W1:Y:S01]  /*00a0*/  LDCU.64 UR4, c[0x0][0x358] ;  /* 0x00006b00ff0477ac */ /* 0x000e620008000a00 */
[----:B------:R-:W2:Y:S06]  /*00b0*/  LDCU UR6, c[0x0][0x394] ;  /* 0x00007280ff0677ac */ /* 0x000eac0008000800 */
[----:B------:R-:W3:Y:S01]  /*00c0*/  LDC.64 R2, c[0x0][0x380] ;  /* 0x0000e000ff027b82 */ /* 0x000ee20000000a00 */
[----:B0-----:R-:W-:-:S06]  /*00d0*/  IMAD.WIDE R4, R7, 0x8, R4 ;  /* 0x0000000807047825 */ /* 0x001fcc00078e0204 */
[----:B-1----:R-:W4:Y:S01]  /*00e0*/  LDG.E.64 R4, desc[UR4][R4.64] ;  /* 0x0000000404047981 */ /* 0x002f22000c1e1b00 */
[----:B---3--:R-:W-:-:S05]  /*00f0*/  IMAD.WIDE R2, R7, 0x8, R2 ;  /* 0x0000000807027825 */ /* 0x008fca00078e0202 */
[----:B------:R-:W4:Y:S02]  /*0100*/  LDG.E.64 R6, desc[UR4][R2.64] ;  /* 0x0000000402067981 */ /* 0x000f24000c1e1b00 */
[C---:B----4-:R-:W-:Y:S01]  /*0110*/  FMUL R9, R7.reuse, R5 ;  /* 0x0000000507097220 */ /* 0x050fe20000400000 */
[----:B------:R-:W-:-:S03]  /*0120*/  FMUL R0, R7, R4 ;  /* 0x0000000407007220 */ /* 0x000fc60000400000 */
[C---:B------:R-:W-:Y:S01]  /*0130*/  FFMA R9, R6.reuse, R4, -R9 ;  /* 0x0000000406097223 */ /* 0x040fe20000000809 */
[----:B------:R-:W-:-:S03]  /*0140*/  FFMA R0, R6, R5, R0 ;  /* 0x0000000506007223 */ /* 0x000fc60000000000 */
[----:B--2---:R-:W-:Y:S01]  /*0150*/  FMUL R6, R9, UR6 ;  /* 0x0000000609067c20 */ /* 0x004fe20008400000 */
[----:B------:R-:W-:-:S05]  /*0160*/  FMUL R7, R0, UR6 ;  /* 0x0000000600077c20 */ /* 0x000fca0008400000 */
[----:B------:R-:W-:Y:S01]  /*0170*/  STG.E.64 desc[UR4][R2.64], R6 ;  /* 0x0000000602007986 */ /* 0x000fe2000c101b04 */
[----:B------:R-:W-:Y:S05]  /*0180*/  EXIT ;  /* 0x000000000000794d */ /* 0x000fea0003800000 */
.L_x_1:
        /* <DEDUP_REMOVED lines=15> */
.L_x_3:


//--------------------- .nv.shared.reserved.0     --------------------------
	.section	.nv.shared.reserved.0,"aw",@nobits
	.weak		__nv_reservedSMEM_offset_0_alias
	.size		__nv_reservedSMEM_offset_0_alias, 0, 64
	.other		__nv_reservedSMEM_offset_0_alias,@"STO_CUDA_RESERVED_SHARED STV_DEFAULT"
__nv_reservedSMEM_offset_0_alias:
	.zero		0
	.zero		64


//--------------------- .nv.constant0._Z11align_filerPfS_iii --------------------------
	.section	.nv.constant0._Z11align_filerPfS_iii,"a",@progbits
	.sectionflags	@""
	.align	4
.nv.constant0._Z11align_filerPfS_iii:
	.zero		924


//--------------------- .nv.constant0._Z17pointwise_productP6float2S0_ff --------------------------
	.section	.nv.constant0._Z17pointwise_productP6float2S0_ff,"a",@progbits
	.sectionflags	@""
	.align	4
.nv.constant0._Z17pointwise_productP6float2S0_ff:
	.zero		920


//--------------------- SYMBOLS --------------------------

	.type		.nv.reservedSmem.offset0,@object
	.size		.nv.reservedSmem.offset0,0x4
